	.headerflags	@"EF_CUDA_TEXMODE_UNIFIED EF_CUDA_64BIT_ADDRESS EF_CUDA_ACCELERATORS EF_CUDA_SM90 EF_CUDA_VIRTUAL_SM(EF_CUDA_SM90)"
	.elftype	@"ET_EXEC"


//--------------------- .nv.info                  --------------------------
	.section	.nv.info,"",@"SHT_CUDA_INFO"
	.align	4


	//----- nvinfo : EIATTR_REGCOUNT
	.align		4
        /*0000*/ 	.byte	0x04, 0x2f
        /*0002*/ 	.short	(.L_1 - .L_0)
	.align		4
.L_0:
        /*0004*/ 	.word	index@(triton_poi_fused_convolution_44)
        /*0008*/ 	.word	0x0000001c


	//----- nvinfo : EIATTR_MIN_STACK_SIZE
	.align		4
.L_1:
        /*000c*/ 	.byte	0x04, 0x12
        /*000e*/ 	.short	(.L_3 - .L_2)
	.align		4
.L_2:
        /*0010*/ 	.word	index@(triton_poi_fused_convolution_44)
        /*0014*/ 	.word	0x00000000


	//----- nvinfo : EIATTR_FRAME_SIZE
	.align		4
.L_3:
        /*0018*/ 	.byte	0x04, 0x11
        /*001a*/ 	.short	(.L_5 - .L_4)
	.align		4
.L_4:
        /*001c*/ 	.word	index@(triton_poi_fused_convolution_44)
        /*0020*/ 	.word	0x00000000


	//----- nvinfo : EIATTR_MIN_STACK_SIZE
	.align		4
.L_5:
        /*0024*/ 	.byte	0x04, 0x12
        /*0026*/ 	.short	(.L_7 - .L_6)
	.align		4
.L_6:
        /*0028*/ 	.word	index@(triton_poi_fused_convolution_44)
        /*002c*/ 	.word	0x00000000
.L_7:


//--------------------- .nv.info.triton_poi_fused_convolution_44 --------------------------
	.section	.nv.info.triton_poi_fused_convolution_44,"",@"SHT_CUDA_INFO"
	.sectionflags	@""
	.align	4


	//----- nvinfo : EIATTR_CUDA_API_VERSION
	.align		4
        /*0000*/ 	.byte	0x04, 0x37
        /*0002*/ 	.short	(.L_9 - .L_8)
.L_8:
        /*0004*/ 	.word	0x0000007c


	//----- nvinfo : EIATTR_KPARAM_INFO
	.align		4
.L_9:
        /*0008*/ 	.byte	0x04, 0x17
        /*000a*/ 	.short	(.L_11 - .L_10)
.L_10:
        /*000c*/ 	.word	0x00000000
        /*0010*/ 	.short	0x0004
        /*0012*/ 	.short	0x001c
        /*0014*/ 	.byte	0x00, 0xf0, 0x11, 0x00


	//----- nvinfo : EIATTR_KPARAM_INFO
	.align		4
.L_11:
        /*0018*/ 	.byte	0x04, 0x17
        /*001a*/ 	.short	(.L_13 - .L_12)
.L_12:
        /*001c*/ 	.word	0x00000000
        /*0020*/ 	.short	0x0003
        /*0022*/ 	.short	0x0018
        /*0024*/ 	.byte	0x00, 0xf0, 0x11, 0x00


	//----- nvinfo : EIATTR_KPARAM_INFO
	.align		4
.L_13:
        /*0028*/ 	.byte	0x04, 0x17
        /*002a*/ 	.short	(.L_15 - .L_14)
.L_14:
        /*002c*/ 	.word	0x00000000
        /*0030*/ 	.short	0x0002
        /*0032*/ 	.short	0x0010
        /*0034*/ 	.byte	0x00, 0xf4, 0x21, 0x00


	//----- nvinfo : EIATTR_KPARAM_INFO
	.align		4
.L_15:
        /*0038*/ 	.byte	0x04, 0x17
        /*003a*/ 	.short	(.L_17 - .L_16)
.L_16:
        /*003c*/ 	.word	0x00000000
        /*0040*/ 	.short	0x0001
        /*0042*/ 	.short	0x0008
        /*0044*/ 	.byte	0x00, 0xf4, 0x21, 0x00


	//----- nvinfo : EIATTR_KPARAM_INFO
	.align		4
.L_17:
        /*0048*/ 	.byte	0x04, 0x17
        /*004a*/ 	.short	(.L_19 - .L_18)
.L_18:
        /*004c*/ 	.word	0x00000000
        /*0050*/ 	.short	0x0000
        /*0052*/ 	.short	0x0000
        /*0054*/ 	.byte	0x00, 0xf4, 0x21, 0x00


	//----- nvinfo : EIATTR_SPARSE_MMA_MASK
	.align		4
.L_19:
        /*0058*/ 	.byte	0x03, 0x50
        /*005a*/ 	.short	0x0000


	//----- nvinfo : EIATTR_MAXREG_COUNT
	.align		4
        /*005c*/ 	.byte	0x03, 0x1b
        /*005e*/ 	.short	0x00ff


	//----- nvinfo : EIATTR_EXIT_INSTR_OFFSETS
	.align		4
        /*0060*/ 	.byte	0x04, 0x1c
        /*0062*/ 	.short	(.L_21 - .L_20)


	//   ....[0]....
.L_20:
        /*0064*/ 	.word	0x00000580


	//   ....[1]....
        /*0068*/ 	.word	0x00000600


	//----- nvinfo : EIATTR_REQNTID
	.align		4
.L_21:
        /*006c*/ 	.byte	0x04, 0x10
        /*006e*/ 	.short	(.L_23 - .L_22)
.L_22:
        /*0070*/ 	.word	0x00000080
        /*0074*/ 	.word	0x00000001
        /*0078*/ 	.word	0x00000001


	//----- nvinfo : EIATTR_CBANK_PARAM_SIZE
	.align		4
.L_23:
        /*007c*/ 	.byte	0x03, 0x19
        /*007e*/ 	.short	0x0020


	//----- nvinfo : EIATTR_PARAM_CBANK
	.align		4
        /*0080*/ 	.byte	0x04, 0x0a
        /*0082*/ 	.short	(.L_25 - .L_24)
	.align		4
.L_24:
        /*0084*/ 	.word	index@(.nv.constant0.triton_poi_fused_convolution_44)
        /*0088*/ 	.short	0x0210
        /*008a*/ 	.short	0x0020


	//----- nvinfo : EIATTR_SW_WAR
	.align		4
.L_25:
        /*008c*/ 	.byte	0x04, 0x36
        /*008e*/ 	.short	(.L_27 - .L_26)
.L_26:
        /*0090*/ 	.word	0x00000008
.L_27:


//--------------------- .nv.callgraph             --------------------------
	.section	.nv.callgraph,"",@"SHT_CUDA_CALLGRAPH"
	.align	4
	.sectionentsize	8
	.align		4
        /*0000*/ 	.word	0x00000000
	.align		4
        /*0004*/ 	.word	0xffffffff
	.align		4
        /*0008*/ 	.word	0x00000000
	.align		4
        /*000c*/ 	.word	0xfffffffe
	.align		4
        /*0010*/ 	.word	0x00000000
	.align		4
        /*0014*/ 	.word	0xfffffffd
	.align		4
        /*0018*/ 	.word	0x00000000
	.align		4
        /*001c*/ 	.word	0xfffffffc


//--------------------- .text.triton_poi_fused_convolution_44 --------------------------
	.section	.text.triton_poi_fused_convolution_44,"ax",@progbits
	.sectionflags	@"SHF_BARRIERS=1"
	.align	128
        .global         triton_poi_fused_convolution_44
        .type           triton_poi_fused_convolution_44,@function
        .size           triton_poi_fused_convolution_44,(.L_x_1 - triton_poi_fused_convolution_44)
        .other          triton_poi_fused_convolution_44,@"STO_CUDA_ENTRY STV_DEFAULT"
triton_poi_fused_convolution_44:
.text.triton_poi_fused_convolution_44:
[----:B------:R-:W0:Y:S01]  /*0000*/  LDC R1, c[0x0][0x28] ;  /* 0x00000a00ff017b82 */ /* 0x000e220000000800 */
[----:B------:R-:W1:Y:S07]  /*0010*/  S2R R17, SR_CTAID.Y ;  /* 0x0000000000117919 */ /* 0x000e6e0000002600 */
[----:B------:R-:W2:Y:S01]  /*0020*/  LDC.64 R8, c[0x0][0x210] ;  /* 0x00008400ff087b82 */ /* 0x000ea20000000a00 */
[----:B------:R-:W-:Y:S01]  /*0030*/  CS2R R6, SRZ ;  /* 0x0000000000067805 */ /* 0x000fe2000001ff00 */
[----:B------:R-:W-:Y:S01]  /*0040*/  ULDC.64 UR6, c[0x0][0x208] ;  /* 0x0000820000067ab9 */ /* 0x000fe20000000a00 */
[----:B------:R-:W3:Y:S01]  /*0050*/  S2R R0, SR_TID.X ;  /* 0x0000000000007919 */ /* 0x000ee20000002100 */
[----:B------:R-:W4:Y:S01]  /*0060*/  S2R R3, SR_CTAID.X ;  /* 0x0000000000037919 */ /* 0x000f220000002500 */
[----:B-1----:R-:W-:-:S02]  /*0070*/  IMAD.SHL.U32 R17, R17, 0x10, RZ ;  /* 0x0000001011117824 */ /* 0x002fc400078e00ff */
[----:B---3--:R-:W-:Y:S01]  /*0080*/  IMAD.SHL.U32 R2, R0, 0x4, RZ ;  /* 0x0000000400027824 */ /* 0x008fe200078e00ff */
[----:B------:R-:W-:Y:S01]  /*0090*/  SHF.R.U32.HI R16, RZ, 0x2, R0 ;  /* 0x00000002ff107819 */ /* 0x000fe20000011600 */
[----:B----4-:R-:W-:-:S03]  /*00a0*/  IMAD.SHL.U32 R3, R3, 0x40, RZ ;  /* 0x0000004003037824 */ /* 0x010fc600078e00ff */
[----:B------:R-:W-:Y:S02]  /*00b0*/  LOP3.LUT R4, R17, 0xc, R2, 0xf8, !PT ;  /* 0x0000000c11047812 */ /* 0x000fe400078ef802 */
[----:B------:R-:W-:Y:S02]  /*00c0*/  SGXT.U32 R16, R16, 0x5 ;  /* 0x000000051010781a */ /* 0x000fe40000000000 */
[----:B------:R-:W-:Y:S02]  /*00d0*/  ISETP.GE.AND P0, PT, R4, 0x10, PT ;  /* 0x000000100400780c */ /* 0x000fe40003f06270 */
[----:B------:R-:W-:-:S05]  /*00e0*/  LOP3.LUT R5, R3, R16, RZ, 0xfc, !PT ;  /* 0x0000001003057212 */ /* 0x000fca00078efcff */
[----:B------:R-:W-:-:S04]  /*00f0*/  IMAD R5, R4, 0x400, R5 ;  /* 0x0000040004057824 */ /* 0x000fc800078e0205 */
[----:B------:R-:W-:Y:S01]  /*0100*/  IMAD.SHL.U32 R21, R5, 0x4, RZ ;  /* 0x0000000405157824 */ /* 0x000fe200078e00ff */
[----:B------:R-:W-:Y:S01]  /*0110*/  CS2R R4, SRZ ;  /* 0x0000000000047805 */ /* 0x000fe2000001ff00 */
[----:B------:R-:W1:Y:S03]  /*0120*/  @!P0 LDC.64 R18, c[0x0][0x218] ;  /* 0x00008600ff128b82 */ /* 0x000e660000000a00 */
[C---:B------:R-:W-:Y:S01]  /*0130*/  LOP3.LUT R23, R21.reuse, 0x80, RZ, 0xfc, !PT ;  /* 0x0000008015177812 */ /* 0x040fe200078efcff */
[----:B--2---:R-:W-:Y:S01]  /*0140*/  IMAD.WIDE R20, R21, 0x4, R8 ;  /* 0x0000000415147825 */ /* 0x004fe200078e0208 */
[----:B------:R-:W-:-:S03]  /*0150*/  CS2R R10, SRZ ;  /* 0x00000000000a7805 */ /* 0x000fc6000001ff00 */
[----:B------:R-:W-:Y:S01]  /*0160*/  IMAD.WIDE R22, R23, 0x4, R8 ;  /* 0x0000000417167825 */ /* 0x000fe200078e0208 */
[----:B------:R-:W-:Y:S02]  /*0170*/  CS2R R8, SRZ ;  /* 0x0000000000087805 */ /* 0x000fe4000001ff00 */
[----:B------:R-:W-:Y:S02]  /*0180*/  CS2R R12, SRZ ;  /* 0x00000000000c7805 */ /* 0x000fe4000001ff00 */
[----:B------:R-:W-:Y:S01]  /*0190*/  CS2R R14, SRZ ;  /* 0x00000000000e7805 */ /* 0x000fe2000001ff00 */
[----:B------:R2:W3:Y:S05]  /*01a0*/  @!P0 LDG.E.EL.128 R4, desc[UR6][R20.64] ;  /* 0x0000000614048981 */ /* 0x0004ea000c2e1d00 */
[----:B------:R-:W4:Y:S04]  /*01b0*/  @!P0 LDG.E.EL.128 R12, desc[UR6][R22.64] ;  /* 0x00000006160c8981 */ /* 0x000f28000c2e1d00 */
[----:B-1----:R1:W3:Y:S01]  /*01c0*/  @!P0 LDG.E.EL.128 R8, desc[UR6][R18.64] ;  /* 0x0000000612088981 */ /* 0x0022e2000c2e1d00 */
[----:B------:R-:W5:Y:S01]  /*01d0*/  S2UR UR5, SR_CgaCtaId ;  /* 0x00000000000579c3 */ /* 0x000f620000008800 */
[----:B--2---:R-:W-:Y:S01]  /*01e0*/  IMAD.SHL.U32 R20, R0, 0x100, RZ ;  /* 0x0000010000147824 */ /* 0x004fe200078e00ff */
[----:B------:R-:W-:-:S04]  /*01f0*/  UMOV UR4, 0x400 ;  /* 0x0000040000047882 */ /* 0x000fc80000000000 */
[----:B------:R-:W-:-:S04]  /*0200*/  LOP3.LUT R21, R20, 0x300, RZ, 0xc0, !PT ;  /* 0x0000030014157812 */ /* 0x000fc800078ec0ff */
[C---:B------:R-:W-:Y:S02]  /*0210*/  LOP3.LUT R24, R21.reuse, R16, RZ, 0xfc, !PT ;  /* 0x0000001015187212 */ /* 0x040fe400078efcff */
[C---:B------:R-:W-:Y:S02]  /*0220*/  LOP3.LUT R16, R21.reuse, 0x40, RZ, 0xfc, !PT ;  /* 0x0000004015107812 */ /* 0x040fe400078efcff */
[C---:B------:R-:W-:Y:S02]  /*0230*/  LOP3.LUT R20, R21.reuse, 0x80, RZ, 0xfc, !PT ;  /* 0x0000008015147812 */ /* 0x040fe400078efcff */
[----:B------:R-:W-:Y:S01]  /*0240*/  LOP3.LUT R25, R21, 0xc0, RZ, 0xfc, !PT ;  /* 0x000000c015197812 */ /* 0x000fe200078efcff */
[----:B0----5:R-:W-:-:S06]  /*0250*/  UPRMT UR4, UR5, 0x654, UR4 ;  /* 0x0000065405047896 */ /* 0x021fcc0008000004 */
[----:B------:R-:W-:Y:S02]  /*0260*/  LEA.HI R21, R21, UR4, RZ, 0x1c ;  /* 0x0000000415157c11 */ /* 0x000fe4000f8fe0ff */
[----:B-1----:R-:W-:Y:S02]  /*0270*/  LEA.HI R19, R16, UR4, RZ, 0x1c ;  /* 0x0000000410137c11 */ /* 0x002fe4000f8fe0ff */
[----:B------:R-:W-:Y:S01]  /*0280*/  LEA.HI R23, R20, UR4, RZ, 0x1c ;  /* 0x0000000414177c11 */ /* 0x000fe2000f8fe0ff */
[C---:B------:R-:W-:Y:S01]  /*0290*/  IMAD R20, R24.reuse, 0x4, R21 ;  /* 0x0000000418147824 */ /* 0x040fe200078e0215 */
[----:B------:R-:W-:Y:S01]  /*02a0*/  LEA.HI R25, R25, UR4, RZ, 0x1c ;  /* 0x0000000419197c11 */ /* 0x000fe2000f8fe0ff */
[C---:B------:R-:W-:Y:S02]  /*02b0*/  IMAD R16, R24.reuse, 0x4, R19 ;  /* 0x0000000418107824 */ /* 0x040fe400078e0213 */
[C---:B------:R-:W-:Y:S02]  /*02c0*/  IMAD R19, R24.reuse, 0x4, R23 ;  /* 0x0000000418137824 */ /* 0x040fe400078e0217 */
[----:B------:R-:W-:-:S02]  /*02d0*/  IMAD R18, R24, 0x4, R25 ;  /* 0x0000000418127824 */ /* 0x000fc400078e0219 */
[----:B---3--:R-:W-:Y:S01]  /*02e0*/  FADD R21, R8, R4 ;  /* 0x0000000408157221 */ /* 0x008fe20000000000 */
[----:B------:R-:W-:Y:S01]  /*02f0*/  FADD R5, R9, R5 ;  /* 0x0000000509057221 */ /* 0x000fe20000000000 */
[----:B------:R-:W-:Y:S01]  /*0300*/  FADD R22, R10, R6 ;  /* 0x000000060a167221 */ /* 0x000fe20000000000 */
[----:B------:R-:W-:Y:S01]  /*0310*/  FADD R23, R11, R7 ;  /* 0x000000070b177221 */ /* 0x000fe20000000000 */
[----:B----4-:R-:W-:Y:S01]  /*0320*/  FADD R25, R8, R12 ;  /* 0x0000000c08197221 */ /* 0x010fe20000000000 */
[----:B------:R-:W-:Y:S01]  /*0330*/  FADD R13, R9, R13 ;  /* 0x0000000d090d7221 */ /* 0x000fe20000000000 */
[----:B------:R-:W-:Y:S01]  /*0340*/  STS [R20], R21 ;  /* 0x0000001514007388 */ /* 0x000fe20000000800 */
[----:B------:R-:W-:Y:S01]  /*0350*/  FADD R14, R10, R14 ;  /* 0x0000000e0a0e7221 */ /* 0x000fe20000000000 */
[----:B------:R-:W-:Y:S01]  /*0360*/  FADD R15, R11, R15 ;  /* 0x0000000f0b0f7221 */ /* 0x000fe20000000000 */
[----:B------:R-:W-:Y:S01]  /*0370*/  SHF.R.U32.HI R4, RZ, 0x2, R0 ;  /* 0x00000002ff047819 */ /* 0x000fe20000011600 */
[----:B------:R-:W-:Y:S01]  /*0380*/  STS [R16+0x100], R5 ;  /* 0x0001000510007388 */ /* 0x000fe20000000800 */
[----:B------:R-:W0:Y:S03]  /*0390*/  LDC.64 R8, c[0x0][0x220] ;  /* 0x00008800ff087b82 */ /* 0x000e260000000a00 */
[----:B------:R-:W-:Y:S04]  /*03a0*/  STS [R19+0x200], R22 ;  /* 0x0002001613007388 */ /* 0x000fe80000000800 */
[----:B------:R-:W-:Y:S04]  /*03b0*/  STS [R18+0x300], R23 ;  /* 0x0003001712007388 */ /* 0x000fe80000000800 */
[----:B------:R-:W-:Y:S04]  /*03c0*/  STS [R20+0x80], R25 ;  /* 0x0000801914007388 */ /* 0x000fe80000000800 */
[----:B------:R1:W-:Y:S04]  /*03d0*/  STS [R16+0x180], R13 ;  /* 0x0001800d10007388 */ /* 0x0003e80000000800 */
[----:B------:R-:W-:Y:S04]  /*03e0*/  STS [R19+0x280], R14 ;  /* 0x0002800e13007388 */ /* 0x000fe80000000800 */
[----:B------:R-:W-:Y:S01]  /*03f0*/  STS [R18+0x380], R15 ;  /* 0x0003800f12007388 */ /* 0x000fe20000000800 */
[----:B------:R-:W-:-:S02]  /*0400*/  LOP3.LUT R4, R4, 0x1c, RZ, 0xc0, !PT ;  /* 0x0000001c04047812 */ /* 0x000fc400078ec0ff */
[----:B------:R-:W-:-:S03]  /*0410*/  LOP3.LUT R10, R2, 0x1fc, RZ, 0xc0, !PT ;  /* 0x000001fc020a7812 */ /* 0x000fc600078ec0ff */
[----:B------:R-:W-:-:S04]  /*0420*/  VIADD R7, R4, UR4 ;  /* 0x0000000404077c36 */ /* 0x000fc80008000000 */
[----:B------:R-:W-:Y:S01]  /*0430*/  IMAD R24, R10, 0x4, R7 ;  /* 0x000000040a187824 */ /* 0x000fe200078e0207 */
[----:B------:R-:W-:Y:S01]  /*0440*/  BAR.SYNC.DEFER_BLOCKING 0x0 ;  /* 0x0000000000007b1d */ /* 0x000fe20000010000 */
[----:B------:R-:W-:-:S04]  /*0450*/  SHF.R.U32.HI R0, RZ, 0x4, R0 ;  /* 0x00000004ff007819 */ /* 0x000fc80000011600 */
[----:B------:R-:W-:Y:S01]  /*0460*/  SGXT.U32 R0, R0, 0x3 ;  /* 0x000000030000781a */ /* 0x000fe20000000000 */
[----:B------:R-:W-:Y:S04]  /*0470*/  LDS R4, [R24] ;  /* 0x0000000018047984 */ /* 0x000fe80000000800 */
[----:B------:R-:W-:Y:S04]  /*0480*/  LDS R5, [R24+0x4] ;  /* 0x0000040018057984 */ /* 0x000fe80000000800 */
[----:B------:R-:W-:Y:S04]  /*0490*/  LDS R6, [R24+0x8] ;  /* 0x0000080018067984 */ /* 0x000fe80000000800 */
[----:B------:R-:W2:Y:S01]  /*04a0*/  LDS R7, [R24+0xc] ;  /* 0x00000c0018077984 */ /* 0x000ea20000000800 */
[----:B------:R-:W-:-:S02]  /*04b0*/  LOP3.LUT R11, R10, 0x200, RZ, 0xfc, !PT ;  /* 0x000002000a0b7812 */ /* 0x000fc400078efcff */
[----:B------:R-:W-:Y:S02]  /*04c0*/  LOP3.LUT R0, R17, R0, RZ, 0xfc, !PT ;  /* 0x0000000011007212 */ /* 0x000fe400078efcff */
[----:B------:R-:W-:Y:S02]  /*04d0*/  LOP3.LUT R12, R3, 0x3c, R2, 0xf8, !PT ;  /* 0x0000003c030c7812 */ /* 0x000fe400078ef802 */
[----:B------:R-:W-:Y:S02]  /*04e0*/  SHF.R.U32.HI R2, RZ, 0x4, R11 ;  /* 0x00000004ff027819 */ /* 0x000fe4000001160b */
[C---:B------:R-:W-:Y:S02]  /*04f0*/  LOP3.LUT R11, R0.reuse, 0x8, RZ, 0xfc, !PT ;  /* 0x00000008000b7812 */ /* 0x040fe400078efcff */
[C---:B------:R-:W-:Y:S02]  /*0500*/  ISETP.GE.AND P1, PT, R0.reuse, 0x10, PT ;  /* 0x000000100000780c */ /* 0x040fe40003f26270 */
[----:B------:R-:W-:Y:S01]  /*0510*/  ISETP.GE.AND P0, PT, R11, 0x10, PT ;  /* 0x000000100b00780c */ /* 0x000fe20003f06270 */
[----:B------:R-:W-:Y:S01]  /*0520*/  IMAD R3, R0, 0x1000, R12 ;  /* 0x0000100000037824 */ /* 0x000fe200078e020c */
[----:B------:R-:W-:-:S03]  /*0530*/  LOP3.LUT R0, R2, 0x3c, RZ, 0xc0, !PT ;  /* 0x0000003c02007812 */ /* 0x000fc600078ec0ff */
[----:B0-----:R-:W-:-:S04]  /*0540*/  IMAD.WIDE R2, R3, 0x4, R8 ;  /* 0x0000000403027825 */ /* 0x001fc800078e0208 */
[----:B-1----:R-:W-:-:S04]  /*0550*/  VIADD R13, R0, UR4 ;  /* 0x00000004000d7c36 */ /* 0x002fc80008000000 */
[----:B------:R-:W-:Y:S01]  /*0560*/  IMAD R13, R10, 0x4, R13 ;  /* 0x000000040a0d7824 */ /* 0x000fe200078e020d */
[----:B--2---:R0:W-:Y:S02]  /*0570*/  @!P1 STG.E.128 desc[UR6][R2.64], R4 ;  /* 0x0000000402009986 */ /* 0x0041e4000c101d06 */
[----:B0-----:R-:W-:Y:S05]  /*0580*/  @P0 EXIT ;  /* 0x000000000000094d */ /* 0x001fea0003800000 */
[----:B0-----:R-:W-:Y:S01]  /*0590*/  LDS R4, [R13+0x800] ;  /* 0x000800000d047984 */ /* 0x001fe20000000800 */
[----:B------:R-:W-:-:S03]  /*05a0*/  IMAD R11, R11, 0x1000, R12 ;  /* 0x000010000b0b7824 */ /* 0x000fc600078e020c */
[----:B------:R-:W-:Y:S01]  /*05b0*/  LDS R5, [R13+0x804] ;  /* 0x000804000d057984 */ /* 0x000fe20000000800 */
[----:B------:R-:W-:-:S03]  /*05c0*/  IMAD.WIDE R8, R11, 0x4, R8 ;  /* 0x000000040b087825 */ /* 0x000fc600078e0208 */
[----:B------:R-:W-:Y:S04]  /*05d0*/  LDS R6, [R13+0x808] ;  /* 0x000808000d067984 */ /* 0x000fe80000000800 */
[----:B------:R-:W0:Y:S04]  /*05e0*/  LDS R7, [R13+0x80c] ;  /* 0x00080c000d077984 */ /* 0x000e280000000800 */
[----:B0-----:R-:W-:Y:S01]  /*05f0*/  STG.E.128 desc[UR6][R8.64], R4 ;  /* 0x0000000408007986 */ /* 0x001fe2000c101d06 */
[----:B------:R-:W-:Y:S05]  /*0600*/  EXIT ;  /* 0x000000000000794d */ /* 0x000fea0003800000 */
.L_x_0:
[----:B------:R-:W-:-:S00]  /*0610*/  BRA `(.L_x_0) ;  /* 0xfffffffc00fc7947 */ /* 0x000fc0000383ffff */
[----:B------:R-:W-:-:S00]  /*0620*/  NOP ;  /* 0x0000000000007918 */ /* 0x000fc00000000000 */
        /* <DEDUP_REMOVED lines=13> */
.L_x_1:


//--------------------- .nv.shared.triton_poi_fused_convolution_44 --------------------------
	.section	.nv.shared.triton_poi_fused_convolution_44,"aw",@nobits
	.sectionflags	@""
	.align	16
	.zero		1024


//--------------------- .nv.constant0.triton_poi_fused_convolution_44 --------------------------
	.section	.nv.constant0.triton_poi_fused_convolution_44,"a",@progbits
	.sectionflags	@""
	.align	4
.nv.constant0.triton_poi_fused_convolution_44:
	.zero		560
